//
// Generated by NVIDIA NVVM Compiler
//
// Compiler Build ID: CL-36424714
// Cuda compilation tools, release 13.0, V13.0.88
// Based on NVVM 20.0.0
//

.version 9.0
.target sm_100
.address_size 64

	// .globl	_Z6matmatPfS_S_iii

.visible .entry _Z6matmatPfS_S_iii(
	.param .u64 .ptr .align 1 _Z6matmatPfS_S_iii_param_0,
	.param .u64 .ptr .align 1 _Z6matmatPfS_S_iii_param_1,
	.param .u64 .ptr .align 1 _Z6matmatPfS_S_iii_param_2,
	.param .u32 _Z6matmatPfS_S_iii_param_3,
	.param .u32 _Z6matmatPfS_S_iii_param_4,
	.param .u32 _Z6matmatPfS_S_iii_param_5
)
{
	.reg .pred 	%p<13>;
	.reg .b32 	%r<43>;
	.reg .b32 	%f<68>;
	.reg .b64 	%rd<53>;

	ld.param.u64 	%rd7, [_Z6matmatPfS_S_iii_param_0];
	ld.param.u64 	%rd8, [_Z6matmatPfS_S_iii_param_1];
	ld.param.u64 	%rd6, [_Z6matmatPfS_S_iii_param_2];
	ld.param.u32 	%r18, [_Z6matmatPfS_S_iii_param_3];
	ld.param.u32 	%r20, [_Z6matmatPfS_S_iii_param_4];
	ld.param.u32 	%r19, [_Z6matmatPfS_S_iii_param_5];
	cvta.to.global.u64 	%rd1, %rd8;
	cvta.to.global.u64 	%rd2, %rd7;
	mov.u32 	%r22, %tid.x;
	mov.u32 	%r23, %ntid.x;
	mov.u32 	%r24, %ctaid.x;
	mad.lo.s32 	%r1, %r23, %r24, %r22;
	mov.u32 	%r25, %tid.y;
	mov.u32 	%r26, %ntid.y;
	mov.u32 	%r27, %ctaid.y;
	mad.lo.s32 	%r28, %r26, %r27, %r25;
	setp.ge.s32 	%p1, %r1, %r18;
	setp.ge.s32 	%p2, %r28, %r20;
	or.pred  	%p3, %p1, %p2;
	@%p3 bra 	$L__BB0_14;
	setp.lt.s32 	%p4, %r19, 1;
	mov.f32 	%f67, 0f00000000;
	@%p4 bra 	$L__BB0_13;
	mul.lo.s32 	%r3, %r19, %r28;
	and.b32  	%r4, %r19, 7;
	setp.lt.u32 	%p5, %r19, 8;
	mov.f32 	%f67, 0f00000000;
	mov.b32 	%r41, 0;
	@%p5 bra 	$L__BB0_5;
	and.b32  	%r41, %r19, 2147483640;
	neg.s32 	%r39, %r41;
	shl.b32 	%r7, %r18, 3;
	mul.wide.u32 	%rd9, %r3, 4;
	add.s64 	%rd10, %rd9, %rd1;
	add.s64 	%rd52, %rd10, 16;
	mov.f32 	%f67, 0f00000000;
	mul.wide.s32 	%rd13, %r18, 4;
	mov.u32 	%r38, %r1;
$L__BB0_4:
	.pragma "nounroll";
	mul.wide.s32 	%rd11, %r38, 4;
	add.s64 	%rd12, %rd2, %rd11;
	ld.global.f32 	%f17, [%rd12];
	ld.global.f32 	%f18, [%rd52+-16];
	fma.rn.f32 	%f19, %f17, %f18, %f67;
	add.s64 	%rd14, %rd12, %rd13;
	ld.global.f32 	%f20, [%rd14];
	ld.global.f32 	%f21, [%rd52+-12];
	fma.rn.f32 	%f22, %f20, %f21, %f19;
	add.s64 	%rd15, %rd14, %rd13;
	ld.global.f32 	%f23, [%rd15];
	ld.global.f32 	%f24, [%rd52+-8];
	fma.rn.f32 	%f25, %f23, %f24, %f22;
	add.s64 	%rd16, %rd15, %rd13;
	ld.global.f32 	%f26, [%rd16];
	ld.global.f32 	%f27, [%rd52+-4];
	fma.rn.f32 	%f28, %f26, %f27, %f25;
	add.s64 	%rd17, %rd16, %rd13;
	ld.global.f32 	%f29, [%rd17];
	ld.global.f32 	%f30, [%rd52];
	fma.rn.f32 	%f31, %f29, %f30, %f28;
	add.s64 	%rd18, %rd17, %rd13;
	ld.global.f32 	%f32, [%rd18];
	ld.global.f32 	%f33, [%rd52+4];
	fma.rn.f32 	%f34, %f32, %f33, %f31;
	add.s64 	%rd19, %rd18, %rd13;
	ld.global.f32 	%f35, [%rd19];
	ld.global.f32 	%f36, [%rd52+8];
	fma.rn.f32 	%f37, %f35, %f36, %f34;
	add.s64 	%rd20, %rd19, %rd13;
	ld.global.f32 	%f38, [%rd20];
	ld.global.f32 	%f39, [%rd52+12];
	fma.rn.f32 	%f67, %f38, %f39, %f37;
	add.s32 	%r39, %r39, 8;
	add.s32 	%r38, %r38, %r7;
	add.s64 	%rd52, %rd52, 32;
	setp.ne.s32 	%p6, %r39, 0;
	@%p6 bra 	$L__BB0_4;
$L__BB0_5:
	setp.eq.s32 	%p7, %r4, 0;
	@%p7 bra 	$L__BB0_13;
	and.b32  	%r13, %r19, 3;
	setp.lt.u32 	%p8, %r4, 4;
	@%p8 bra 	$L__BB0_8;
	mad.lo.s32 	%r30, %r41, %r18, %r1;
	add.s32 	%r31, %r41, %r3;
	mul.wide.s32 	%rd21, %r30, 4;
	add.s64 	%rd22, %rd2, %rd21;
	ld.global.f32 	%f41, [%rd22];
	mul.wide.u32 	%rd23, %r31, 4;
	add.s64 	%rd24, %rd1, %rd23;
	ld.global.f32 	%f42, [%rd24];
	fma.rn.f32 	%f43, %f41, %f42, %f67;
	mul.wide.s32 	%rd25, %r18, 4;
	add.s64 	%rd26, %rd22, %rd25;
	ld.global.f32 	%f44, [%rd26];
	cvt.u64.u32 	%rd27, %r3;
	cvt.u64.u32 	%rd28, %r41;
	add.s64 	%rd29, %rd28, %rd27;
	shl.b64 	%rd30, %rd29, 2;
	add.s64 	%rd31, %rd1, %rd30;
	ld.global.f32 	%f45, [%rd31+4];
	fma.rn.f32 	%f46, %f44, %f45, %f43;
	add.s64 	%rd32, %rd26, %rd25;
	ld.global.f32 	%f47, [%rd32];
	ld.global.f32 	%f48, [%rd31+8];
	fma.rn.f32 	%f49, %f47, %f48, %f46;
	add.s64 	%rd33, %rd32, %rd25;
	ld.global.f32 	%f50, [%rd33];
	ld.global.f32 	%f51, [%rd31+12];
	fma.rn.f32 	%f67, %f50, %f51, %f49;
	add.s32 	%r41, %r41, 4;
$L__BB0_8:
	setp.eq.s32 	%p9, %r13, 0;
	@%p9 bra 	$L__BB0_13;
	setp.eq.s32 	%p10, %r13, 1;
	@%p10 bra 	$L__BB0_11;
	mad.lo.s32 	%r32, %r41, %r18, %r1;
	add.s32 	%r33, %r41, %r3;
	mul.wide.s32 	%rd34, %r32, 4;
	add.s64 	%rd35, %rd2, %rd34;
	ld.global.f32 	%f53, [%rd35];
	mul.wide.u32 	%rd36, %r33, 4;
	add.s64 	%rd37, %rd1, %rd36;
	ld.global.f32 	%f54, [%rd37];
	fma.rn.f32 	%f55, %f53, %f54, %f67;
	mul.wide.s32 	%rd38, %r18, 4;
	add.s64 	%rd39, %rd35, %rd38;
	ld.global.f32 	%f56, [%rd39];
	cvt.u64.u32 	%rd40, %r3;
	cvt.u64.u32 	%rd41, %r41;
	add.s64 	%rd42, %rd41, %rd40;
	shl.b64 	%rd43, %rd42, 2;
	add.s64 	%rd44, %rd1, %rd43;
	ld.global.f32 	%f57, [%rd44+4];
	fma.rn.f32 	%f67, %f56, %f57, %f55;
	add.s32 	%r41, %r41, 2;
$L__BB0_11:
	and.b32  	%r34, %r19, 1;
	setp.eq.b32 	%p11, %r34, 1;
	not.pred 	%p12, %p11;
	@%p12 bra 	$L__BB0_13;
	mad.lo.s32 	%r35, %r41, %r18, %r1;
	add.s32 	%r36, %r41, %r3;
	mul.wide.s32 	%rd45, %r35, 4;
	add.s64 	%rd46, %rd2, %rd45;
	ld.global.f32 	%f58, [%rd46];
	mul.wide.u32 	%rd47, %r36, 4;
	add.s64 	%rd48, %rd1, %rd47;
	ld.global.f32 	%f59, [%rd48];
	fma.rn.f32 	%f67, %f58, %f59, %f67;
$L__BB0_13:
	mad.lo.s32 	%r37, %r18, %r28, %r1;
	cvta.to.global.u64 	%rd49, %rd6;
	mul.wide.s32 	%rd50, %r37, 4;
	add.s64 	%rd51, %rd49, %rd50;
	st.global.f32 	[%rd51], %f67;
$L__BB0_14:
	ret;

}


// ===== COMPILED SASS (sm_100) =====

	.target	sm_100

	.elftype	@"ET_EXEC"


//--------------------- .note.nv.tkinfo           --------------------------
	.section	.note.nv.tkinfo,"",@"SHT_NOTE"
	.sectionflags	@"SHF_NOTE_NV_TKINFO"
	.tkinfo
        /*0018*/ 	.word	0x00000002
        /*0030*/ 	.string	""
        /*0030*/ 	.string	"ptxas"
        /*0030*/ 	.string	"Cuda compilation tools, release 13.0, V13.0.88"
        /*0030*/ 	.string	"Build cuda_13.0.r13.0/compiler.36424714_0"
        /*0030*/ 	.string	"-arch sm_100 -m 64 "



//--------------------- .note.nv.cuinfo           --------------------------
	.section	.note.nv.cuinfo,"",@"SHT_NOTE"
	.sectionflags	@"SHF_NOTE_NV_CUINFO"
        /*0018*/ 	.short	0x0002
        /*001a*/ 	.short	0x0064
        /*001c*/ 	.short	0x0082
	.zero		2


//--------------------- .nv.info                  --------------------------
	.section	.nv.info,"",@"SHT_CUDA_INFO"
	.align	4


	//----- nvinfo : EIATTR_REGCOUNT
	.align		4
        /*0000*/ 	.byte	0x04, 0x2f
        /*0002*/ 	.short	(.L_1 - .L_0)
	.align		4
.L_0:
        /*0004*/ 	.word	index@(_Z6matmatPfS_S_iii)
        /*0008*/ 	.word	0x00000020


	//----- nvinfo : EIATTR_FRAME_SIZE
	.align		4
.L_1:
        /*000c*/ 	.byte	0x04, 0x11
        /*000e*/ 	.short	(.L_3 - .L_2)
	.align		4
.L_2:
        /*0010*/ 	.word	index@(_Z6matmatPfS_S_iii)
        /*0014*/ 	.word	0x00000000


	//----- nvinfo : EIATTR_MIN_STACK_SIZE
	.align		4
.L_3:
        /*0018*/ 	.byte	0x04, 0x12
        /*001a*/ 	.short	(.L_5 - .L_4)
	.align		4
.L_4:
        /*001c*/ 	.word	index@(_Z6matmatPfS_S_iii)
        /*0020*/ 	.word	0x00000000
.L_5:


//--------------------- .nv.compat                --------------------------
	.section	.nv.compat,"",@"SHT_CUDA_COMPAT_INFO"
	.align	4
        /*0000*/ 	.byte	0x02, 0x09, 0x00, 0x00, 0x02, 0x02, 0x01, 0x00, 0x02, 0x05, 0x05, 0x00, 0x03, 0x07, 0x01, 0x01
        /*0010*/ 	.byte	0x02, 0x03, 0x00, 0x00, 0x02, 0x06, 0x01, 0x00, 0x04, 0x0b, 0x08, 0x00, 0x09, 0x00, 0x00, 0x00
        /*0020*/ 	.byte	0x00, 0x00, 0x00, 0x00


//--------------------- .nv.info._Z6matmatPfS_S_iii --------------------------
	.section	.nv.info._Z6matmatPfS_S_iii,"",@"SHT_CUDA_INFO"
	.sectionflags	@""
	.align	4


	//----- nvinfo : EIATTR_CUDA_API_VERSION
	.align		4
        /*0000*/ 	.byte	0x04, 0x37
        /*0002*/ 	.short	(.L_7 - .L_6)
.L_6:
        /*0004*/ 	.word	0x00000082


	//----- nvinfo : EIATTR_KPARAM_INFO
	.align		4
.L_7:
        /*0008*/ 	.byte	0x04, 0x17
        /*000a*/ 	.short	(.L_9 - .L_8)
.L_8:
        /*000c*/ 	.word	0x00000000
        /*0010*/ 	.short	0x0005
        /*0012*/ 	.short	0x0020
        /*0014*/ 	.byte	0x00, 0xf0, 0x11, 0x00


	//----- nvinfo : EIATTR_KPARAM_INFO
	.align		4
.L_9:
        /*0018*/ 	.byte	0x04, 0x17
        /*001a*/ 	.short	(.L_11 - .L_10)
.L_10:
        /*001c*/ 	.word	0x00000000
        /*0020*/ 	.short	0x0004
        /*0022*/ 	.short	0x001c
        /*0024*/ 	.byte	0x00, 0xf0, 0x11, 0x00


	//----- nvinfo : EIATTR_KPARAM_INFO
	.align		4
.L_11:
        /*0028*/ 	.byte	0x04, 0x17
        /*002a*/ 	.short	(.L_13 - .L_12)
.L_12:
        /*002c*/ 	.word	0x00000000
        /*0030*/ 	.short	0x0003
        /*0032*/ 	.short	0x0018
        /*0034*/ 	.byte	0x00, 0xf0, 0x11, 0x00


	//----- nvinfo : EIATTR_KPARAM_INFO
	.align		4
.L_13:
        /*0038*/ 	.byte	0x04, 0x17
        /*003a*/ 	.short	(.L_15 - .L_14)
.L_14:
        /*003c*/ 	.word	0x00000000
        /*0040*/ 	.short	0x0002
        /*0042*/ 	.short	0x0010
        /*0044*/ 	.byte	0x00, 0xf5, 0x21, 0x00


	//----- nvinfo : EIATTR_KPARAM_INFO
	.align		4
.L_15:
        /*0048*/ 	.byte	0x04, 0x17
        /*004a*/ 	.short	(.L_17 - .L_16)
.L_16:
        /*004c*/ 	.word	0x00000000
        /*0050*/ 	.short	0x0001
        /*0052*/ 	.short	0x0008
        /*0054*/ 	.byte	0x00, 0xf5, 0x21, 0x00


	//----- nvinfo : EIATTR_KPARAM_INFO
	.align		4
.L_17:
        /*0058*/ 	.byte	0x04, 0x17
        /*005a*/ 	.short	(.L_19 - .L_18)
.L_18:
        /*005c*/ 	.word	0x00000000
        /*0060*/ 	.short	0x0000
        /*0062*/ 	.short	0x0000
        /*0064*/ 	.byte	0x00, 0xf5, 0x21, 0x00


	//----- nvinfo : EIATTR_SPARSE_MMA_MASK
	.align		4
.L_19:
        /*0068*/ 	.byte	0x03, 0x50
        /*006a*/ 	.short	0x0000


	//----- nvinfo : EIATTR_MAXREG_COUNT
	.align		4
        /*006c*/ 	.byte	0x03, 0x1b
        /*006e*/ 	.short	0x00ff


	//----- nvinfo : EIATTR_MERCURY_ISA_VERSION
	.align		4
        /*0070*/ 	.byte	0x03, 0x5f
        /*0072*/ 	.short	0x0101


	//----- nvinfo : EIATTR_VRC_CTA_INIT_COUNT
	.align		4
        /*0074*/ 	.byte	0x02, 0x4a
	.zero		1
	.zero		1


	//----- nvinfo : EIATTR_EXIT_INSTR_OFFSETS
	.align		4
        /*0078*/ 	.byte	0x04, 0x1c
        /*007a*/ 	.short	(.L_21 - .L_20)


	//   ....[0]....
.L_20:
        /*007c*/ 	.word	0x000000c0


	//   ....[1]....
        /*0080*/ 	.word	0x000008e0


	//----- nvinfo : EIATTR_CBANK_PARAM_SIZE
	.align		4
.L_21:
        /*0084*/ 	.byte	0x03, 0x19
        /*0086*/ 	.short	0x0024


	//----- nvinfo : EIATTR_PARAM_CBANK
	.align		4
        /*0088*/ 	.byte	0x04, 0x0a
        /*008a*/ 	.short	(.L_23 - .L_22)
	.align		4
.L_22:
        /*008c*/ 	.word	index@(.nv.constant0._Z6matmatPfS_S_iii)
        /*0090*/ 	.short	0x0380
        /*0092*/ 	.short	0x0024


	//----- nvinfo : EIATTR_SW_WAR
	.align		4
.L_23:
        /*0094*/ 	.byte	0x04, 0x36
        /*0096*/ 	.short	(.L_25 - .L_24)
.L_24:
        /*0098*/ 	.word	0x00000008
.L_25:


//--------------------- .nv.callgraph             --------------------------
	.section	.nv.callgraph,"",@"SHT_CUDA_CALLGRAPH"
	.align	4
	.sectionentsize	8
	.align		4
        /*0000*/ 	.word	0x00000000
	.align		4
        /*0004*/ 	.word	0xffffffff
	.align		4
        /*0008*/ 	.word	0x00000000
	.align		4
        /*000c*/ 	.word	0xfffffffe
	.align		4
        /*0010*/ 	.word	0x00000000
	.align		4
        /*0014*/ 	.word	0xfffffffd
	.align		4
        /*0018*/ 	.word	0x00000000
	.align		4
        /*001c*/ 	.word	0xfffffffc


//--------------------- .text._Z6matmatPfS_S_iii  --------------------------
	.section	.text._Z6matmatPfS_S_iii,"ax",@progbits
	.align	128
        .global         _Z6matmatPfS_S_iii
        .type           _Z6matmatPfS_S_iii,@function
        .size           _Z6matmatPfS_S_iii,(.L_x_5 - _Z6matmatPfS_S_iii)
        .other          _Z6matmatPfS_S_iii,@"STO_CUDA_ENTRY STV_DEFAULT"
_Z6matmatPfS_S_iii:
.text._Z6matmatPfS_S_iii:
[----:B------:R-:W-:Y:S01]  /*0000*/  LDC R1, c[0x0][0x37c] ;  /* 0x0000df00ff017b82 */ /* 0x000fe20000000800 */
[----:B------:R-:W0:Y:S01]  /*0010*/  S2R R0, SR_TID.Y ;  /* 0x0000000000007919 */ /* 0x000e220000002200 */
[----:B------:R-:W1:Y:S06]  /*0020*/  LDCU UR4, c[0x0][0x360] ;  /* 0x00006c00ff0477ac */ /* 0x000e6c0008000800 */
[----:B------:R-:W2:Y:S01]  /*0030*/  LDC.64 R2, c[0x0][0x398] ;  /* 0x0000e600ff027b82 */ /* 0x000ea20000000a00 */
[----:B------:R-:W0:Y:S01]  /*0040*/  S2R R5, SR_CTAID.Y ;  /* 0x0000000000057919 */ /* 0x000e220000002600 */
[----:B------:R-:W0:Y:S01]  /*0050*/  LDCU UR5, c[0x0][0x364] ;  /* 0x00006c80ff0577ac */ /* 0x000e220008000800 */
[----:B------:R-:W1:Y:S01]  /*0060*/  S2R R19, SR_TID.X ;  /* 0x0000000000137919 */ /* 0x000e620000002100 */
[----:B------:R-:W1:Y:S01]  /*0070*/  S2R R4, SR_CTAID.X ;  /* 0x0000000000047919 */ /* 0x000e620000002500 */
[----:B0-----:R-:W-:-:S05]  /*0080*/  IMAD R0, R5, UR5, R0 ;  /* 0x0000000505007c24 */ /* 0x001fca000f8e0200 */
[----:B--2---:R-:W-:Y:S01]  /*0090*/  ISETP.GE.AND P0, PT, R0, R3, PT ;  /* 0x000000030000720c */ /* 0x004fe20003f06270 */
[----:B-1----:R-:W-:-:S05]  /*00a0*/  IMAD R19, R4, UR4, R19 ;  /* 0x0000000404137c24 */ /* 0x002fca000f8e0213 */
[----:B------:R-:W-:-:S13]  /*00b0*/  ISETP.GE.OR P0, PT, R19, R2, P0 ;  /* 0x000000021300720c */ /* 0x000fda0000706670 */
[----:B------:R-:W-:Y:S05]  /*00c0*/  @P0 EXIT ;  /* 0x000000000000094d */ /* 0x000fea0003800000 */
[----:B------:R-:W0:Y:S01]  /*00d0*/  LDC R3, c[0x0][0x3a0] ;  /* 0x0000e800ff037b82 */ /* 0x000e220000000800 */
[----:B------:R-:W1:Y:S01]  /*00e0*/  LDCU.64 UR4, c[0x0][0x358] ;  /* 0x00006b00ff0477ac */ /* 0x000e620008000a00 */
[----:B------:R-:W-:Y:S01]  /*00f0*/  HFMA2 R25, -RZ, RZ, 0, 0 ;  /* 0x00000000ff197431 */ /* 0x000fe200000001ff */
[----:B0-----:R-:W-:-:S13]  /*0100*/  ISETP.GE.AND P0, PT, R3, 0x1, PT ;  /* 0x000000010300780c */ /* 0x001fda0003f06270 */
[----:B-1----:R-:W-:Y:S05]  /*0110*/  @!P0 BRA `(.L_x_0) ;  /* 0x0000000400e08947 */ /* 0x002fea0003800000 */
[C---:B------:R-:W-:Y:S01]  /*0120*/  ISETP.GE.U32.AND P1, PT, R3.reuse, 0x8, PT ;  /* 0x000000080300780c */ /* 0x040fe20003f26070 */
[----:B------:R-:W-:Y:S01]  /*0130*/  IMAD R18, R0, R3, RZ ;  /* 0x0000000300127224 */ /* 0x000fe200078e02ff */
[----:B------:R-:W-:Y:S02]  /*0140*/  LOP3.LUT R27, R3, 0x7, RZ, 0xc0, !PT ;  /* 0x00000007031b7812 */ /* 0x000fe400078ec0ff */
[----:B------:R-:W-:Y:S02]  /*0150*/  MOV R25, RZ ;  /* 0x000000ff00197202 */ /* 0x000fe40000000f00 */
[----:B------:R-:W-:Y:S02]  /*0160*/  ISETP.NE.AND P0, PT, R27, RZ, PT ;  /* 0x000000ff1b00720c */ /* 0x000fe40003f05270 */
[----:B------:R-:W-:-:S05]  /*0170*/  MOV R23, RZ ;  /* 0x000000ff00177202 */ /* 0x000fca0000000f00 */
[----:B------:R-:W-:Y:S06]  /*0180*/  @!P1 BRA `(.L_x_1) ;  /* 0x0000000000c49947 */ /* 0x000fec0003800000 */
[----:B------:R-:W0:Y:S01]  /*0190*/  LDC.64 R4, c[0x0][0x388] ;  /* 0x0000e200ff047b82 */ /* 0x000e220000000a00 */
[----:B------:R-:W-:Y:S02]  /*01a0*/  LOP3.LUT R23, R3, 0x7ffffff8, RZ, 0xc0, !PT ;  /* 0x7ffffff803177812 */ /* 0x000fe400078ec0ff */
[----:B------:R-:W-:Y:S02]  /*01b0*/  MOV R25, RZ ;  /* 0x000000ff00197202 */ /* 0x000fe40000000f00 */
[----:B------:R-:W-:Y:S02]  /*01c0*/  MOV R21, R19 ;  /* 0x0000001300157202 */ /* 0x000fe40000000f00 */
[----:B------:R-:W-:Y:S01]  /*01d0*/  IADD3 R20, PT, PT, -R23, RZ, RZ ;  /* 0x000000ff17147210 */ /* 0x000fe20007ffe1ff */
[----:B0-----:R-:W-:-:S03]  /*01e0*/  IMAD.WIDE.U32 R4, R18, 0x4, R4 ;  /* 0x0000000412047825 */ /* 0x001fc600078e0004 */
[----:B------:R-:W-:-:S04]  /*01f0*/  IADD3 R6, P1, PT, R4, 0x10, RZ ;  /* 0x0000001004067810 */ /* 0x000fc80007f3e0ff */
[----:B------:R-:W-:-:S09]  /*0200*/  IADD3.X R7, PT, PT, RZ, R5, RZ, P1, !PT ;  /* 0x00000005ff077210 */ /* 0x000fd20000ffe4ff */
.L_x_2:
[----:B------:R-:W0:Y:S01]  /*0210*/  LDC.64 R16, c[0x0][0x380] ;  /* 0x0000e000ff107b82 */ /* 0x000e220000000a00 */
[----:B------:R-:W-:Y:S02]  /*0220*/  MOV R4, R6 ;  /* 0x0000000600047202 */ /* 0x000fe40000000f00 */
[----:B------:R-:W-:-:S05]  /*0230*/  MOV R5, R7 ;  /* 0x0000000700057202 */ /* 0x000fca0000000f00 */
[----:B------:R-:W2:Y:S04]  /*0240*/  LDG.E R24, desc[UR4][R4.64+-0x10] ;  /* 0xfffff00404187981 */ /* 0x000ea8000c1e1900 */
[----:B------:R-:W3:Y:S04]  /*0250*/  LDG.E R22, desc[UR4][R4.64+-0xc] ;  /* 0xfffff40404167981 */ /* 0x000ee8000c1e1900 */
[----:B------:R-:W4:Y:S04]  /*0260*/  LDG.E R28, desc[UR4][R4.64+-0x8] ;  /* 0xfffff804041c7981 */ /* 0x000f28000c1e1900 */
[----:B------:R-:W5:Y:S01]  /*0270*/  LDG.E R29, desc[UR4][R4.64+-0x4] ;  /* 0xfffffc04041d7981 */ /* 0x000f62000c1e1900 */
[----:B0-----:R-:W-:-:S05]  /*0280*/  IMAD.WIDE R16, R21, 0x4, R16 ;  /* 0x0000000415107825 */ /* 0x001fca00078e0210 */
[----:B------:R0:W2:Y:S01]  /*0290*/  LDG.E R26, desc[UR4][R16.64] ;  /* 0x00000004101a7981 */ /* 0x0000a2000c1e1900 */
[----:B------:R-:W-:-:S04]  /*02a0*/  IMAD.WIDE R14, R2, 0x4, R16 ;  /* 0x00000004020e7825 */ /* 0x000fc800078e0210 */
[C---:B------:R-:W-:Y:S02]  /*02b0*/  IMAD.WIDE R6, R2.reuse, 0x4, R14 ;  /* 0x0000000402067825 */ /* 0x040fe400078e020e */
[----:B------:R-:W3:Y:S02]  /*02c0*/  LDG.E R15, desc[UR4][R14.64] ;  /* 0x000000040e0f7981 */ /* 0x000ee4000c1e1900 */
[C---:B------:R-:W-:Y:S02]  /*02d0*/  IMAD.WIDE R8, R2.reuse, 0x4, R6 ;  /* 0x0000000402087825 */ /* 0x040fe400078e0206 */
[----:B------:R2:W4:Y:S02]  /*02e0*/  LDG.E R7, desc[UR4][R6.64] ;  /* 0x0000000406077981 */ /* 0x000524000c1e1900 */
[C---:B------:R-:W-:Y:S02]  /*02f0*/  IMAD.WIDE R10, R2.reuse, 0x4, R8 ;  /* 0x00000004020a7825 */ /* 0x040fe400078e0208 */
[----:B------:R-:W5:Y:S02]  /*0300*/  LDG.E R8, desc[UR4][R8.64] ;  /* 0x0000000408087981 */ /* 0x000f64000c1e1900 */
[----:B------:R-:W-:-:S02]  /*0310*/  IMAD.WIDE R12, R2, 0x4, R10 ;  /* 0x00000004020c7825 */ /* 0x000fc400078e020a */
[----:B------:R-:W5:Y:S02]  /*0320*/  LDG.E R10, desc[UR4][R10.64] ;  /* 0x000000040a0a7981 */ /* 0x000f64000c1e1900 */
[----:B0-----:R-:W-:Y:S02]  /*0330*/  IMAD.WIDE R16, R2, 0x4, R12 ;  /* 0x0000000402107825 */ /* 0x001fe400078e020c */
[----:B------:R-:W5:Y:S04]  /*0340*/  LDG.E R9, desc[UR4][R4.64+0x4] ;  /* 0x0000040404097981 */ /* 0x000f68000c1e1900 */
[----:B------:R-:W5:Y:S04]  /*0350*/  LDG.E R12, desc[UR4][R12.64] ;  /* 0x000000040c0c7981 */ /* 0x000f68000c1e1900 */
[----:B------:R-:W5:Y:S04]  /*0360*/  LDG.E R14, desc[UR4][R16.64] ;  /* 0x00000004100e7981 */ /* 0x000f68000c1e1900 */
[----:B------:R-:W5:Y:S01]  /*0370*/  LDG.E R11, desc[UR4][R4.64+0x8] ;  /* 0x00000804040b7981 */ /* 0x000f62000c1e1900 */
[----:B--2---:R-:W-:-:S03]  /*0380*/  FFMA R6, R26, R24, R25 ;  /* 0x000000181a067223 */ /* 0x004fc60000000019 */
[----:B------:R-:W2:Y:S01]  /*0390*/  LDG.E R26, desc[UR4][R4.64] ;  /* 0x00000004041a7981 */ /* 0x000ea2000c1e1900 */
[----:B------:R-:W-:-:S03]  /*03a0*/  IMAD.WIDE R24, R2, 0x4, R16 ;  /* 0x0000000402187825 */ /* 0x000fc600078e0210 */
[----:B------:R-:W2:Y:S04]  /*03b0*/  LDG.E R16, desc[UR4][R4.64+0xc] ;  /* 0x00000c0404107981 */ /* 0x000ea8000c1e1900 */
[----:B------:R-:W2:Y:S01]  /*03c0*/  LDG.E R25, desc[UR4][R24.64] ;  /* 0x0000000418197981 */ /* 0x000ea2000c1e1900 */
[----:B---3--:R-:W-:Y:S01]  /*03d0*/  FFMA R6, R15, R22, R6 ;  /* 0x000000160f067223 */ /* 0x008fe20000000006 */
[----:B------:R-:W-:-:S03]  /*03e0*/  IADD3 R20, PT, PT, R20, 0x8, RZ ;  /* 0x0000000814147810 */ /* 0x000fc60007ffe0ff */
[----:B----4-:R-:W-:Y:S01]  /*03f0*/  FFMA R7, R7, R28, R6 ;  /* 0x0000001c07077223 */ /* 0x010fe20000000006 */
[----:B------:R-:W-:-:S03]  /*0400*/  ISETP.NE.AND P1, PT, R20, RZ, PT ;  /* 0x000000ff1400720c */ /* 0x000fc60003f25270 */
[----:B-----5:R-:W-:Y:S01]  /*0410*/  FFMA R7, R8, R29, R7 ;  /* 0x0000001d08077223 */ /* 0x020fe20000000007 */
[----:B------:R-:W-:Y:S02]  /*0420*/  IADD3 R6, P2, PT, R4, 0x20, RZ ;  /* 0x0000002004067810 */ /* 0x000fe40007f5e0ff */
[----:B------:R-:W-:Y:S01]  /*0430*/  LEA R21, R2, R21, 0x3 ;  /* 0x0000001502157211 */ /* 0x000fe200078e18ff */
[----:B--2---:R-:W-:-:S04]  /*0440*/  FFMA R7, R10, R26, R7 ;  /* 0x0000001a0a077223 */ /* 0x004fc80000000007 */
[----:B------:R-:W-:-:S04]  /*0450*/  FFMA R7, R12, R9, R7 ;  /* 0x000000090c077223 */ /* 0x000fc80000000007 */
[----:B------:R-:W-:Y:S01]  /*0460*/  FFMA R14, R14, R11, R7 ;  /* 0x0000000b0e0e7223 */ /* 0x000fe20000000007 */
[----:B------:R-:W-:-:S03]  /*0470*/  IADD3.X R7, PT, PT, RZ, R5, RZ, P2, !PT ;  /* 0x00000005ff077210 */ /* 0x000fc600017fe4ff */
[----:B------:R-:W-:Y:S01]  /*0480*/  FFMA R25, R25, R16, R14 ;  /* 0x0000001019197223 */ /* 0x000fe2000000000e */
[----:B------:R-:W-:Y:S06]  /*0490*/  @P1 BRA `(.L_x_2) ;  /* 0xfffffffc005c1947 */ /* 0x000fec000383ffff */
.L_x_1:
[----:B------:R-:W-:Y:S05]  /*04a0*/  @!P0 BRA `(.L_x_0) ;  /* 0x0000000000fc8947 */ /* 0x000fea0003800000 */
[----:B------:R-:W-:Y:S02]  /*04b0*/  ISETP.GE.U32.AND P1, PT, R27, 0x4, PT ;  /* 0x000000041b00780c */ /* 0x000fe40003f26070 */
[----:B------:R-:W-:-:S04]  /*04c0*/  LOP3.LUT R16, R3, 0x3, RZ, 0xc0, !PT ;  /* 0x0000000303107812 */ /* 0x000fc800078ec0ff */
[----:B------:R-:W-:-:S07]  /*04d0*/  ISETP.NE.AND P0, PT, R16, RZ, PT ;  /* 0x000000ff1000720c */ /* 0x000fce0003f05270 */
[----:B------:R-:W-:Y:S06]  /*04e0*/  @!P1 BRA `(.L_x_3) ;  /* 0x00000000006c9947 */ /* 0x000fec0003800000 */
[----:B------:R-:W0:Y:S01]  /*04f0*/  LDC.64 R6, c[0x0][0x380] ;  /* 0x0000e000ff067b82 */ /* 0x000e220000000a00 */
[----:B------:R-:W1:Y:S01]  /*0500*/  LDCU.64 UR6, c[0x0][0x388] ;  /* 0x00007100ff0677ac */ /* 0x000e620008000a00 */
[----:B------:R-:W-:Y:S01]  /*0510*/  IMAD R5, R23, R2, R19 ;  /* 0x0000000217057224 */ /* 0x000fe200078e0213 */
[----:B------:R-:W-:-:S05]  /*0520*/  IADD3 R9, PT, PT, R18, R23, RZ ;  /* 0x0000001712097210 */ /* 0x000fca0007ffe0ff */
[----:B------:R-:W2:Y:S01]  /*0530*/  LDC.64 R14, c[0x0][0x388] ;  /* 0x0000e200ff0e7b82 */ /* 0x000ea20000000a00 */
[----:B0-----:R-:W-:Y:S01]  /*0540*/  IMAD.WIDE R6, R5, 0x4, R6 ;  /* 0x0000000405067825 */ /* 0x001fe200078e0206 */
[----:B------:R-:W-:-:S04]  /*0550*/  IADD3 R5, P1, PT, R18, R23, RZ ;  /* 0x0000001712057210 */ /* 0x000fc80007f3e0ff */
[----:B------:R-:W-:Y:S02]  /*0560*/  IADD3.X R10, PT, PT, RZ, RZ, RZ, P1, !PT ;  /* 0x000000ffff0a7210 */ /* 0x000fe40000ffe4ff */
[----:B-1----:R-:W-:Y:S01]  /*0570*/  LEA R4, P1, R5, UR6, 0x2 ;  /* 0x0000000605047c11 */ /* 0x002fe2000f8210ff */
[----:B--2---:R-:W-:-:S03]  /*0580*/  IMAD.WIDE.U32 R14, R9, 0x4, R14 ;  /* 0x00000004090e7825 */ /* 0x004fc600078e000e */
[----:B------:R-:W-:Y:S01]  /*0590*/  LEA.HI.X R5, R5, UR7, R10, 0x2, P1 ;  /* 0x0000000705057c11 */ /* 0x000fe200088f140a */
[C---:B------:R-:W-:Y:S02]  /*05a0*/  IMAD.WIDE R8, R2.reuse, 0x4, R6 ;  /* 0x0000000402087825 */ /* 0x040fe400078e0206 */
[----:B------:R-:W2:Y:S04]  /*05b0*/  LDG.E R14, desc[UR4][R14.64] ;  /* 0x000000040e0e7981 */ /* 0x000ea8000c1e1900 */
[----:B------:R-:W2:Y:S01]  /*05c0*/  LDG.E R6, desc[UR4][R6.64] ;  /* 0x0000000406067981 */ /* 0x000ea2000c1e1900 */
[----:B------:R-:W-:-:S03]  /*05d0*/  IMAD.WIDE R10, R2, 0x4, R8 ;  /* 0x00000004020a7825 */ /* 0x000fc600078e0208 */
[----:B------:R-:W3:Y:S04]  /*05e0*/  LDG.E R8, desc[UR4][R8.64] ;  /* 0x0000000408087981 */ /* 0x000ee8000c1e1900 */
[----:B------:R-:W3:Y:S01]  /*05f0*/  LDG.E R17, desc[UR4][R4.64+0x4] ;  /* 0x0000040404117981 */ /* 0x000ee2000c1e1900 */
[----:B------:R-:W-:-:S03]  /*0600*/  IMAD.WIDE R12, R2, 0x4, R10 ;  /* 0x00000004020c7825 */ /* 0x000fc600078e020a */
[----:B------:R-:W4:Y:S04]  /*0610*/  LDG.E R20, desc[UR4][R10.64] ;  /* 0x000000040a147981 */ /* 0x000f28000c1e1900 */
[----:B------:R-:W4:Y:S04]  /*0620*/  LDG.E R21, desc[UR4][R4.64+0x8] ;  /* 0x0000080404157981 */ /* 0x000f28000c1e1900 */
[----:B------:R-:W5:Y:S04]  /*0630*/  LDG.E R22, desc[UR4][R4.64+0xc] ;  /* 0x00000c0404167981 */ /* 0x000f68000c1e1900 */
[----:B------:R-:W5:Y:S01]  /*0640*/  LDG.E R12, desc[UR4][R12.64] ;  /* 0x000000040c0c7981 */ /* 0x000f62000c1e1900 */
[----:B------:R-:W-:Y:S01]  /*0650*/  IADD3 R23, PT, PT, R23, 0x4, RZ ;  /* 0x0000000417177810 */ /* 0x000fe20007ffe0ff */
[----:B--2---:R-:W-:-:S04]  /*0660*/  FFMA R25, R6, R14, R25 ;  /* 0x0000000e06197223 */ /* 0x004fc80000000019 */
[----:B---3--:R-:W-:-:S04]  /*0670*/  FFMA R17, R8, R17, R25 ;  /* 0x0000001108117223 */ /* 0x008fc80000000019 */
[----:B----4-:R-:W-:-:S04]  /*0680*/  FFMA R17, R20, R21, R17 ;  /* 0x0000001514117223 */ /* 0x010fc80000000011 */
[----:B-----5:R-:W-:-:S07]  /*0690*/  FFMA R25, R12, R22, R17 ;  /* 0x000000160c197223 */ /* 0x020fce0000000011 */
.L_x_3:
[----:B------:R-:W-:Y:S05]  /*06a0*/  @!P0 BRA `(.L_x_0) ;  /* 0x00000000007c8947 */ /* 0x000fea0003800000 */
[----:B------:R-:W-:Y:S01]  /*06b0*/  ISETP.NE.AND P1, PT, R16, 0x1, PT ;  /* 0x000000011000780c */ /* 0x000fe20003f25270 */
[----:B------:R-:W0:Y:S01]  /*06c0*/  LDC.64 R12, c[0x0][0x388] ;  /* 0x0000e200ff0c7b82 */ /* 0x000e220000000a00 */
[----:B------:R-:W-:-:S04]  /*06d0*/  LOP3.LUT R3, R3, 0x1, RZ, 0xc0, !PT ;  /* 0x0000000103037812 */ /* 0x000fc800078ec0ff */
[----:B------:R-:W-:-:S03]  /*06e0*/  ISETP.NE.U32.AND P0, PT, R3, 0x1, PT ;  /* 0x000000010300780c */ /* 0x000fc60003f05070 */
[----:B------:R-:W1:Y:S04]  /*06f0*/  LDC.64 R10, c[0x0][0x380] ;  /* 0x0000e000ff0a7b82 */ /* 0x000e680000000a00 */
[CC--:B------:R-:W-:Y:S01]  /*0700*/  @P1 IADD3 R15, PT, PT, R18.reuse, R23.reuse, RZ ;  /* 0x00000017120f1210 */ /* 0x0c0fe20007ffe0ff */
[C---:B------:R-:W-:Y:S01]  /*0710*/  @P1 IMAD R3, R23.reuse, R2, R19 ;  /* 0x0000000217031224 */ /* 0x040fe200078e0213 */
[----:B------:R-:W-:Y:S02]  /*0720*/  @P1 IADD3 R14, P2, PT, R18, R23, RZ ;  /* 0x00000017120e1210 */ /* 0x000fe40007f5e0ff */
[----:B------:R-:W2:Y:S01]  /*0730*/  @P1 LDC.64 R4, c[0x0][0x388] ;  /* 0x0000e200ff041b82 */ /* 0x000ea20000000a00 */
[----:B------:R-:W-:-:S07]  /*0740*/  @P1 IADD3 R23, PT, PT, R23, 0x2, RZ ;  /* 0x0000000217171810 */ /* 0x000fce0007ffe0ff */
[----:B------:R-:W3:Y:S01]  /*0750*/  LDC.64 R8, c[0x0][0x380] ;  /* 0x0000e000ff087b82 */ /* 0x000ee20000000a00 */
[----:B0-----:R-:W-:Y:S01]  /*0760*/  @P1 IMAD.WIDE.U32 R12, R15, 0x4, R12 ;  /* 0x000000040f0c1825 */ /* 0x001fe200078e000c */
[----:B------:R-:W-:-:S05]  /*0770*/  @P1 IADD3.X R15, PT, PT, RZ, RZ, RZ, P2, !PT ;  /* 0x000000ffff0f1210 */ /* 0x000fca00017fe4ff */
[----:B------:R-:W4:Y:S01]  /*0780*/  @P1 LDG.E R12, desc[UR4][R12.64] ;  /* 0x000000040c0c1981 */ /* 0x000f22000c1e1900 */
[----:B------:R-:W0:Y:S01]  /*0790*/  LDC.64 R6, c[0x0][0x388] ;  /* 0x0000e200ff067b82 */ /* 0x000e220000000a00 */
[----:B-1----:R-:W-:Y:S01]  /*07a0*/  @P1 IMAD.WIDE R10, R3, 0x4, R10 ;  /* 0x00000004030a1825 */ /* 0x002fe200078e020a */
[----:B------:R-:W-:Y:S02]  /*07b0*/  @!P0 IADD3 R3, PT, PT, R18, R23, RZ ;  /* 0x0000001712038210 */ /* 0x000fe40007ffe0ff */
[C---:B--2---:R-:W-:Y:S01]  /*07c0*/  @P1 LEA R4, P2, R14.reuse, R4, 0x2 ;  /* 0x000000040e041211 */ /* 0x044fe200078410ff */
[----:B------:R-:W-:Y:S01]  /*07d0*/  @!P0 IMAD R23, R23, R2, R19 ;  /* 0x0000000217178224 */ /* 0x000fe200078e0213 */
[----:B------:R-:W4:Y:S02]  /*07e0*/  @P1 LDG.E R16, desc[UR4][R10.64] ;  /* 0x000000040a101981 */ /* 0x000f24000c1e1900 */
[----:B------:R-:W-:Y:S01]  /*07f0*/  @P1 LEA.HI.X R5, R14, R5, R15, 0x2, P2 ;  /* 0x000000050e051211 */ /* 0x000fe200010f140f */
[----:B------:R-:W-:-:S04]  /*0800*/  @P1 IMAD.WIDE R14, R2, 0x4, R10 ;  /* 0x00000004020e1825 */ /* 0x000fc800078e020a */
[----:B---3--:R-:W-:Y:S01]  /*0810*/  @!P0 IMAD.WIDE R8, R23, 0x4, R8 ;  /* 0x0000000417088825 */ /* 0x008fe200078e0208 */
[----:B------:R-:W2:Y:S04]  /*0820*/  @P1 LDG.E R4, desc[UR4][R4.64+0x4] ;  /* 0x0000040404041981 */ /* 0x000ea8000c1e1900 */
[----:B------:R-:W2:Y:S01]  /*0830*/  @P1 LDG.E R15, desc[UR4][R14.64] ;  /* 0x000000040e0f1981 */ /* 0x000ea2000c1e1900 */
[----:B0-----:R-:W-:-:S03]  /*0840*/  @!P0 IMAD.WIDE.U32 R6, R3, 0x4, R6 ;  /* 0x0000000403068825 */ /* 0x001fc600078e0006 */
[----:B------:R-:W3:Y:S04]  /*0850*/  @!P0 LDG.E R8, desc[UR4][R8.64] ;  /* 0x0000000408088981 */ /* 0x000ee8000c1e1900 */
[----:B------:R-:W3:Y:S01]  /*0860*/  @!P0 LDG.E R6, desc[UR4][R6.64] ;  /* 0x0000000406068981 */ /* 0x000ee2000c1e1900 */
[----:B----4-:R-:W-:-:S04]  /*0870*/  @P1 FFMA R12, R16, R12, R25 ;  /* 0x0000000c100c1223 */ /* 0x010fc80000000019 */
[----:B--2---:R-:W-:-:S04]  /*0880*/  @P1 FFMA R25, R15, R4, R12 ;  /* 0x000000040f191223 */ /* 0x004fc8000000000c */
[----:B---3--:R-:W-:-:S07]  /*0890*/  @!P0 FFMA R25, R8, R6, R25 ;  /* 0x0000000608198223 */ /* 0x008fce0000000019 */
.L_x_0:
[----:B------:R-:W0:Y:S01]  /*08a0*/  LDC.64 R4, c[0x0][0x390] ;  /* 0x0000e400ff047b82 */ /* 0x000e220000000a00 */
[----:B------:R-:W-:-:S04]  /*08b0*/  IMAD R3, R0, R2, R19 ;  /* 0x0000000200037224 */ /* 0x000fc800078e0213 */
[----:B0-----:R-:W-:-:S05]  /*08c0*/  IMAD.WIDE R2, R3, 0x4, R4 ;  /* 0x0000000403027825 */ /* 0x001fca00078e0204 */
[----:B------:R-:W-:Y:S01]  /*08d0*/  STG.E desc[UR4][R2.64], R25 ;  /* 0x0000001902007986 */ /* 0x000fe2000c101904 */
[----:B------:R-:W-:Y:S05]  /*08e0*/  EXIT ;  /* 0x000000000000794d */ /* 0x000fea0003800000 */
.L_x_4:
[----:B------:R-:W-:-:S00]  /*08f0*/  BRA `(.L_x_4) ;  /* 0xfffffffc00fc7947 */ /* 0x000fc0000383ffff */
[----:B------:R-:W-:-:S00]  /*0900*/  NOP ;  /* 0x0000000000007918 */ /* 0x000fc00000000000 */
[----:B------:R-:W-:-:S00]  /*0910*/  NOP ;  /* 0x0000000000007918 */ /* 0x000fc00000000000 */
[----:B------:R-:W-:-:S00]  /*0920*/  NOP ;  /* 0x0000000000007918 */ /* 0x000fc00000000000 */
[----:B------:R-:W-:-:S00]  /*0930*/  NOP ;  /* 0x0000000000007918 */ /* 0x000fc00000000000 */
[----:B------:R-:W-:-:S00]  /*0940*/  NOP ;  /* 0x0000000000007918 */ /* 0x000fc00000000000 */
[----:B------:R-:W-:-:S00]  /*0950*/  NOP ;  /* 0x0000000000007918 */ /* 0x000fc00000000000 */
[----:B------:R-:W-:-:S00]  /*0960*/  NOP ;  /* 0x0000000000007918 */ /* 0x000fc00000000000 */
[----:B------:R-:W-:-:S00]  /*0970*/  NOP ;  /* 0x0000000000007918 */ /* 0x000fc00000000000 */
.L_x_5:


//--------------------- .nv.shared.reserved.0     --------------------------
	.section	.nv.shared.reserved.0,"aw",@nobits
	.weak		__nv_reservedSMEM_offset_0_alias
	.size		__nv_reservedSMEM_offset_0_alias, 0, 64
	.other		__nv_reservedSMEM_offset_0_alias,@"STO_CUDA_RESERVED_SHARED STV_DEFAULT"
__nv_reservedSMEM_offset_0_alias:
	.zero		0
	.zero		64


//--------------------- .nv.constant0._Z6matmatPfS_S_iii --------------------------
	.section	.nv.constant0._Z6matmatPfS_S_iii,"a",@progbits
	.sectionflags	@""
	.align	4
.nv.constant0._Z6matmatPfS_S_iii:
	.zero		932


//--------------------- SYMBOLS --------------------------

	.type		.nv.reservedSmem.offset0,@object
	.size		.nv.reservedSmem.offset0,0x4
